//
// Generated by NVIDIA NVVM Compiler
//
// Compiler Build ID: CL-36424714
// Cuda compilation tools, release 13.0, V13.0.88
// Based on NVVM 20.0.0
//

.version 9.0
.target sm_100
.address_size 64

	// .globl	_Z11test_KernelyPfi

.visible .entry _Z11test_KernelyPfi(
	.param .u64 _Z11test_KernelyPfi_param_0,
	.param .u64 .ptr .align 1 _Z11test_KernelyPfi_param_1,
	.param .u32 _Z11test_KernelyPfi_param_2
)
{
	.reg .b32 	%r<8>;
	.reg .b32 	%f<9>;
	.reg .b64 	%rd<6>;

	ld.param.u64 	%rd1, [_Z11test_KernelyPfi_param_0];
	ld.param.u64 	%rd2, [_Z11test_KernelyPfi_param_1];
	ld.param.u32 	%r1, [_Z11test_KernelyPfi_param_2];
	cvta.to.global.u64 	%rd3, %rd2;
	mov.u32 	%r2, %ctaid.x;
	mov.u32 	%r3, %ntid.x;
	mov.u32 	%r4, %tid.x;
	mad.lo.s32 	%r5, %r2, %r3, %r4;
	mov.u32 	%r6, %ctaid.y;
	mad.lo.s32 	%r7, %r1, %r6, %r5;
	cvt.rn.f32.s32 	%f1, %r5;
	cvt.rn.f32.u32 	%f2, %r6;
	add.f32 	%f3, %f1, 0f3F000000;
	add.f32 	%f4, %f2, 0f3F000000;
	tex.2d.v4.f32.f32 	{%f5, %f6, %f7, %f8}, [%rd1, {%f3, %f4}];
	mul.wide.s32 	%rd4, %r7, 4;
	add.s64 	%rd5, %rd3, %rd4;
	st.global.f32 	[%rd5], %f5;
	ret;

}


// ===== COMPILED SASS (sm_100) =====

	.target	sm_100

	.elftype	@"ET_EXEC"


//--------------------- .note.nv.tkinfo           --------------------------
	.section	.note.nv.tkinfo,"",@"SHT_NOTE"
	.sectionflags	@"SHF_NOTE_NV_TKINFO"
	.tkinfo
        /*0018*/ 	.word	0x00000002
        /*0030*/ 	.string	""
        /*0030*/ 	.string	"ptxas"
        /*0030*/ 	.string	"Cuda compilation tools, release 13.0, V13.0.88"
        /*0030*/ 	.string	"Build cuda_13.0.r13.0/compiler.36424714_0"
        /*0030*/ 	.string	"-arch sm_100 -m 64 "



//--------------------- .note.nv.cuinfo           --------------------------
	.section	.note.nv.cuinfo,"",@"SHT_NOTE"
	.sectionflags	@"SHF_NOTE_NV_CUINFO"
        /*0018*/ 	.short	0x0002
        /*001a*/ 	.short	0x0064
        /*001c*/ 	.short	0x0082
	.zero		2


//--------------------- .nv.info                  --------------------------
	.section	.nv.info,"",@"SHT_CUDA_INFO"
	.align	4


	//----- nvinfo : EIATTR_REGCOUNT
	.align		4
        /*0000*/ 	.byte	0x04, 0x2f
        /*0002*/ 	.short	(.L_1 - .L_0)
	.align		4
.L_0:
        /*0004*/ 	.word	index@(_Z11test_KernelyPfi)
        /*0008*/ 	.word	0x0000000a


	//----- nvinfo : EIATTR_FRAME_SIZE
	.align		4
.L_1:
        /*000c*/ 	.byte	0x04, 0x11
        /*000e*/ 	.short	(.L_3 - .L_2)
	.align		4
.L_2:
        /*0010*/ 	.word	index@(_Z11test_KernelyPfi)
        /*0014*/ 	.word	0x00000000


	//----- nvinfo : EIATTR_MIN_STACK_SIZE
	.align		4
.L_3:
        /*0018*/ 	.byte	0x04, 0x12
        /*001a*/ 	.short	(.L_5 - .L_4)
	.align		4
.L_4:
        /*001c*/ 	.word	index@(_Z11test_KernelyPfi)
        /*0020*/ 	.word	0x00000000
.L_5:


//--------------------- .nv.compat                --------------------------
	.section	.nv.compat,"",@"SHT_CUDA_COMPAT_INFO"
	.align	4
        /*0000*/ 	.byte	0x02, 0x09, 0x00, 0x00, 0x02, 0x02, 0x02, 0x00, 0x02, 0x05, 0x05, 0x00, 0x03, 0x07, 0x01, 0x01
        /*0010*/ 	.byte	0x02, 0x03, 0x00, 0x00, 0x02, 0x06, 0x01, 0x00, 0x04, 0x0b, 0x08, 0x00, 0x09, 0x00, 0x00, 0x00
        /*0020*/ 	.byte	0x00, 0x00, 0x00, 0x00


//--------------------- .nv.info._Z11test_KernelyPfi --------------------------
	.section	.nv.info._Z11test_KernelyPfi,"",@"SHT_CUDA_INFO"
	.sectionflags	@""
	.align	4


	//----- nvinfo : EIATTR_CUDA_API_VERSION
	.align		4
        /*0000*/ 	.byte	0x04, 0x37
        /*0002*/ 	.short	(.L_7 - .L_6)
.L_6:
        /*0004*/ 	.word	0x00000082


	//----- nvinfo : EIATTR_KPARAM_INFO
	.align		4
.L_7:
        /*0008*/ 	.byte	0x04, 0x17
        /*000a*/ 	.short	(.L_9 - .L_8)
.L_8:
        /*000c*/ 	.word	0x00000000
        /*0010*/ 	.short	0x0002
        /*0012*/ 	.short	0x0010
        /*0014*/ 	.byte	0x00, 0xf0, 0x11, 0x00


	//----- nvinfo : EIATTR_KPARAM_INFO
	.align		4
.L_9:
        /*0018*/ 	.byte	0x04, 0x17
        /*001a*/ 	.short	(.L_11 - .L_10)
.L_10:
        /*001c*/ 	.word	0x00000000
        /*0020*/ 	.short	0x0001
        /*0022*/ 	.short	0x0008
        /*0024*/ 	.byte	0x00, 0xf5, 0x21, 0x00


	//----- nvinfo : EIATTR_KPARAM_INFO
	.align		4
.L_11:
        /*0028*/ 	.byte	0x04, 0x17
        /*002a*/ 	.short	(.L_13 - .L_12)
.L_12:
        /*002c*/ 	.word	0x00000000
        /*0030*/ 	.short	0x0000
        /*0032*/ 	.short	0x0000
        /*0034*/ 	.byte	0x00, 0xf0, 0x21, 0x00


	//----- nvinfo : EIATTR_SPARSE_MMA_MASK
	.align		4
.L_13:
        /*0038*/ 	.byte	0x03, 0x50
        /*003a*/ 	.short	0x0000


	//----- nvinfo : EIATTR_MAXREG_COUNT
	.align		4
        /*003c*/ 	.byte	0x03, 0x1b
        /*003e*/ 	.short	0x00ff


	//----- nvinfo : EIATTR_MERCURY_ISA_VERSION
	.align		4
        /*0040*/ 	.byte	0x03, 0x5f
        /*0042*/ 	.short	0x0101


	//----- nvinfo : EIATTR_VRC_CTA_INIT_COUNT
	.align		4
        /*0044*/ 	.byte	0x02, 0x4a
	.zero		1
	.zero		1


	//----- nvinfo : EIATTR_EXIT_INSTR_OFFSETS
	.align		4
        /*0048*/ 	.byte	0x04, 0x1c
        /*004a*/ 	.short	(.L_15 - .L_14)


	//   ....[0]....
.L_14:
        /*004c*/ 	.word	0x00000140


	//----- nvinfo : EIATTR_CBANK_PARAM_SIZE
	.align		4
.L_15:
        /*0050*/ 	.byte	0x03, 0x19
        /*0052*/ 	.short	0x0014


	//----- nvinfo : EIATTR_PARAM_CBANK
	.align		4
        /*0054*/ 	.byte	0x04, 0x0a
        /*0056*/ 	.short	(.L_17 - .L_16)
	.align		4
.L_16:
        /*0058*/ 	.word	index@(.nv.constant0._Z11test_KernelyPfi)
        /*005c*/ 	.short	0x0380
        /*005e*/ 	.short	0x0014


	//----- nvinfo : EIATTR_SW_WAR
	.align		4
.L_17:
        /*0060*/ 	.byte	0x04, 0x36
        /*0062*/ 	.short	(.L_19 - .L_18)
.L_18:
        /*0064*/ 	.word	0x00000008
.L_19:


//--------------------- .nv.callgraph             --------------------------
	.section	.nv.callgraph,"",@"SHT_CUDA_CALLGRAPH"
	.align	4
	.sectionentsize	8
	.align		4
        /*0000*/ 	.word	0x00000000
	.align		4
        /*0004*/ 	.word	0xffffffff
	.align		4
        /*0008*/ 	.word	0x00000000
	.align		4
        /*000c*/ 	.word	0xfffffffe
	.align		4
        /*0010*/ 	.word	0x00000000
	.align		4
        /*0014*/ 	.word	0xfffffffd
	.align		4
        /*0018*/ 	.word	0x00000000
	.align		4
        /*001c*/ 	.word	0xfffffffc


//--------------------- .text._Z11test_KernelyPfi --------------------------
	.section	.text._Z11test_KernelyPfi,"ax",@progbits
	.align	128
        .global         _Z11test_KernelyPfi
        .type           _Z11test_KernelyPfi,@function
        .size           _Z11test_KernelyPfi,(.L_x_1 - _Z11test_KernelyPfi)
        .other          _Z11test_KernelyPfi,@"STO_CUDA_ENTRY STV_DEFAULT"
_Z11test_KernelyPfi:
.text._Z11test_KernelyPfi:
[----:B------:R-:W-:Y:S01]  /*0000*/  LDC R1, c[0x0][0x37c] ;  /* 0x0000df00ff017b82 */ /* 0x000fe20000000800 */
[----:B------:R-:W0:Y:S07]  /*0010*/  S2R R3, SR_TID.X ;  /* 0x0000000000037919 */ /* 0x000e2e0000002100 */
[----:B------:R-:W0:Y:S01]  /*0020*/  S2UR UR4, SR_CTAID.X ;  /* 0x00000000000479c3 */ /* 0x000e220000002500 */
[----:B------:R-:W-:Y:S01]  /*0030*/  HFMA2 R4, -RZ, RZ, -3, 0 ;  /* 0xc2000000ff047431 */ /* 0x000fe200000001ff */
[----:B------:R-:W-:-:S06]  /*0040*/  UMOV UR5, URZ ;  /* 0x000000ff00057c82 */ /* 0x000fcc0008000000 */
[----:B------:R-:W0:Y:S08]  /*0050*/  LDC R0, c[0x0][0x360] ;  /* 0x0000d800ff007b82 */ /* 0x000e300000000800 */
[----:B------:R-:W1:Y:S01]  /*0060*/  S2UR UR6, SR_CTAID.Y ;  /* 0x00000000000679c3 */ /* 0x000e620000002600 */
[----:B0-----:R-:W-:Y:S01]  /*0070*/  IMAD R0, R0, UR4, R3 ;  /* 0x0000000400007c24 */ /* 0x001fe2000f8e0203 */
[----:B------:R-:W0:Y:S04]  /*0080*/  LDCU UR4, c[0x0][0x380] ;  /* 0x00007000ff0477ac */ /* 0x000e280008000800 */
[----:B------:R-:W-:-:S02]  /*0090*/  I2FP.F32.S32 R2, R0 ;  /* 0x0000000000027245 */ /* 0x000fc40000201400 */
[----:B-1----:R-:W-:-:S03]  /*00a0*/  I2FP.F32.U32 R3, UR6 ;  /* 0x0000000600037c45 */ /* 0x002fc60008201000 */
[----:B------:R-:W-:Y:S02]  /*00b0*/  FADD R6, R2, 0.5 ;  /* 0x3f00000002067421 */ /* 0x000fe40000000000 */
[----:B------:R-:W-:-:S06]  /*00c0*/  FADD R7, R3, 0.5 ;  /* 0x3f00000003077421 */ /* 0x000fcc0000000000 */
[----:B0-----:R0:W5:Y:S01]  /*00d0*/  TEX.LL RZ, R7, R6, R4, UR4, 2D, 0x1 ;  /* 0x28ff040406077f60 */ /* 0x00116200089e01ff */
[----:B------:R-:W1:Y:S08]  /*00e0*/  LDC R5, c[0x0][0x390] ;  /* 0x0000e400ff057b82 */ /* 0x000e700000000800 */
[----:B------:R-:W2:Y:S01]  /*00f0*/  LDC.64 R2, c[0x0][0x388] ;  /* 0x0000e200ff027b82 */ /* 0x000ea20000000a00 */
[----:B0-----:R-:W0:Y:S01]  /*0100*/  LDCU.64 UR4, c[0x0][0x358] ;  /* 0x00006b00ff0477ac */ /* 0x001e220008000a00 */
[----:B-1----:R-:W-:-:S04]  /*0110*/  IMAD R5, R5, UR6, R0 ;  /* 0x0000000605057c24 */ /* 0x002fc8000f8e0200 */
[----:B--2---:R-:W-:-:S05]  /*0120*/  IMAD.WIDE R2, R5, 0x4, R2 ;  /* 0x0000000405027825 */ /* 0x004fca00078e0202 */
[----:B0----5:R-:W-:Y:S01]  /*0130*/  STG.E desc[UR4][R2.64], R7 ;  /* 0x0000000702007986 */ /* 0x021fe2000c101904 */
[----:B------:R-:W-:Y:S05]  /*0140*/  EXIT ;  /* 0x000000000000794d */ /* 0x000fea0003800000 */
.L_x_0:
[----:B------:R-:W-:-:S00]  /*0150*/  BRA `(.L_x_0) ;  /* 0xfffffffc00fc7947 */ /* 0x000fc0000383ffff */
[----:B------:R-:W-:-:S00]  /*0160*/  NOP ;  /* 0x0000000000007918 */ /* 0x000fc00000000000 */
        /* <DEDUP_REMOVED lines=9> */
.L_x_1:


//--------------------- .nv.shared.reserved.0     --------------------------
	.section	.nv.shared.reserved.0,"aw",@nobits
	.weak		__nv_reservedSMEM_offset_0_alias
	.size		__nv_reservedSMEM_offset_0_alias, 0, 64
	.other		__nv_reservedSMEM_offset_0_alias,@"STO_CUDA_RESERVED_SHARED STV_DEFAULT"
__nv_reservedSMEM_offset_0_alias:
	.zero		0
	.zero		64


//--------------------- .nv.constant0._Z11test_KernelyPfi --------------------------
	.section	.nv.constant0._Z11test_KernelyPfi,"a",@progbits
	.sectionflags	@""
	.align	4
.nv.constant0._Z11test_KernelyPfi:
	.zero		916


//--------------------- SYMBOLS --------------------------

	.type		.nv.reservedSmem.offset0,@object
	.size		.nv.reservedSmem.offset0,0x4
